//
// Generated by NVIDIA NVVM Compiler
//
// Compiler Build ID: CL-36424714
// Cuda compilation tools, release 13.0, V13.0.88
// Based on NVVM 20.0.0
//

.version 9.0
.target sm_100
.address_size 64

	// .globl	_Z17perBankTopKKernelPKhPKmS2_Pymi

.visible .entry _Z17perBankTopKKernelPKhPKmS2_Pymi(
	.param .u64 .ptr .align 1 _Z17perBankTopKKernelPKhPKmS2_Pymi_param_0,
	.param .u64 .ptr .align 1 _Z17perBankTopKKernelPKhPKmS2_Pymi_param_1,
	.param .u64 .ptr .align 1 _Z17perBankTopKKernelPKhPKmS2_Pymi_param_2,
	.param .u64 .ptr .align 1 _Z17perBankTopKKernelPKhPKmS2_Pymi_param_3,
	.param .u64 _Z17perBankTopKKernelPKhPKmS2_Pymi_param_4,
	.param .u32 _Z17perBankTopKKernelPKhPKmS2_Pymi_param_5
)
{
	.reg .pred 	%p<9>;
	.reg .b16 	%rs<8>;
	.reg .b32 	%r<12>;
	.reg .b64 	%rd<50>;

	ld.param.u64 	%rd20, [_Z17perBankTopKKernelPKhPKmS2_Pymi_param_0];
	ld.param.u64 	%rd21, [_Z17perBankTopKKernelPKhPKmS2_Pymi_param_1];
	ld.param.u64 	%rd22, [_Z17perBankTopKKernelPKhPKmS2_Pymi_param_2];
	ld.param.u64 	%rd23, [_Z17perBankTopKKernelPKhPKmS2_Pymi_param_3];
	ld.param.u64 	%rd24, [_Z17perBankTopKKernelPKhPKmS2_Pymi_param_4];
	ld.param.u32 	%r3, [_Z17perBankTopKKernelPKhPKmS2_Pymi_param_5];
	cvta.to.global.u64 	%rd1, %rd23;
	mov.u32 	%r4, %ctaid.x;
	mov.u32 	%r5, %ntid.x;
	mov.u32 	%r6, %tid.x;
	mad.lo.s32 	%r7, %r4, %r5, %r6;
	cvt.u64.u32 	%rd2, %r7;
	setp.le.u64 	%p1, %rd24, %rd2;
	@%p1 bra 	$L__BB0_12;
	cvta.to.global.u64 	%rd25, %rd21;
	cvta.to.global.u64 	%rd26, %rd22;
	shl.b64 	%rd27, %rd2, 3;
	add.s64 	%rd28, %rd25, %rd27;
	ld.global.u64 	%rd48, [%rd28];
	add.s64 	%rd29, %rd26, %rd27;
	ld.global.u64 	%rd4, [%rd29];
	cvt.u32.u64 	%r8, %rd4;
	setp.gt.s32 	%p2, %r3, %r8;
	@%p2 bra 	$L__BB0_13;
	setp.lt.s32 	%p3, %r3, 1;
	mov.b64 	%rd49, 0;
	@%p3 bra 	$L__BB0_11;
	add.s64 	%rd5, %rd4, %rd48;
	cvta.to.global.u64 	%rd6, %rd20;
	mov.b64 	%rd49, 0;
	mov.b32 	%r11, 0;
$L__BB0_4:
	sub.s32 	%r10, %r3, %r11;
	cvt.s64.s32 	%rd33, %r10;
	sub.s64 	%rd9, %rd5, %rd33;
	setp.gt.u64 	%p4, %rd48, %rd9;
	mov.b64 	%rd47, 0;
	@%p4 bra 	$L__BB0_10;
	mov.b16 	%rs7, 0;
	mov.u64 	%rd46, %rd48;
$L__BB0_6:
	add.s64 	%rd34, %rd6, %rd48;
	ld.global.u8 	%rs2, [%rd34];
	and.b16  	%rs5, %rs7, 255;
	setp.le.u16 	%p5, %rs2, %rs5;
	@%p5 bra 	$L__BB0_8;
	setp.eq.s16 	%p6, %rs2, 9;
	mov.b64 	%rd47, 9;
	mov.u16 	%rs7, %rs2;
	mov.u64 	%rd46, %rd48;
	@%p6 bra 	$L__BB0_10;
$L__BB0_8:
	add.s64 	%rd48, %rd48, 1;
	setp.le.u64 	%p7, %rd48, %rd9;
	@%p7 bra 	$L__BB0_6;
	cvt.u64.u16 	%rd36, %rs7;
	and.b64  	%rd47, %rd36, 255;
	mov.u64 	%rd48, %rd46;
$L__BB0_10:
	mad.lo.s64 	%rd49, %rd49, 10, %rd47;
	add.s64 	%rd48, %rd48, 1;
	add.s32 	%r11, %r11, 1;
	setp.ne.s32 	%p8, %r11, %r3;
	@%p8 bra 	$L__BB0_4;
$L__BB0_11:
	add.s64 	%rd38, %rd1, %rd27;
	st.global.u64 	[%rd38], %rd49;
$L__BB0_12:
	ret;
$L__BB0_13:
	add.s64 	%rd40, %rd1, %rd27;
	mov.b64 	%rd41, 0;
	st.global.u64 	[%rd40], %rd41;
	bra.uni 	$L__BB0_12;

}


// ===== COMPILED SASS (sm_100) =====

	.target	sm_100

	.elftype	@"ET_EXEC"


//--------------------- .note.nv.tkinfo           --------------------------
	.section	.note.nv.tkinfo,"",@"SHT_NOTE"
	.sectionflags	@"SHF_NOTE_NV_TKINFO"
	.tkinfo
        /*0018*/ 	.word	0x00000002
        /*0030*/ 	.string	""
        /*0030*/ 	.string	"ptxas"
        /*0030*/ 	.string	"Cuda compilation tools, release 13.0, V13.0.88"
        /*0030*/ 	.string	"Build cuda_13.0.r13.0/compiler.36424714_0"
        /*0030*/ 	.string	"-arch sm_100 -m 64 "



//--------------------- .note.nv.cuinfo           --------------------------
	.section	.note.nv.cuinfo,"",@"SHT_NOTE"
	.sectionflags	@"SHF_NOTE_NV_CUINFO"
        /*0018*/ 	.short	0x0002
        /*001a*/ 	.short	0x0064
        /*001c*/ 	.short	0x0082
	.zero		2


//--------------------- .nv.info                  --------------------------
	.section	.nv.info,"",@"SHT_CUDA_INFO"
	.align	4


	//----- nvinfo : EIATTR_REGCOUNT
	.align		4
        /*0000*/ 	.byte	0x04, 0x2f
        /*0002*/ 	.short	(.L_1 - .L_0)
	.align		4
.L_0:
        /*0004*/ 	.word	index@(_Z17perBankTopKKernelPKhPKmS2_Pymi)
        /*0008*/ 	.word	0x00000016


	//----- nvinfo : EIATTR_FRAME_SIZE
	.align		4
.L_1:
        /*000c*/ 	.byte	0x04, 0x11
        /*000e*/ 	.short	(.L_3 - .L_2)
	.align		4
.L_2:
        /*0010*/ 	.word	index@(_Z17perBankTopKKernelPKhPKmS2_Pymi)
        /*0014*/ 	.word	0x00000000


	//----- nvinfo : EIATTR_MIN_STACK_SIZE
	.align		4
.L_3:
        /*0018*/ 	.byte	0x04, 0x12
        /*001a*/ 	.short	(.L_5 - .L_4)
	.align		4
.L_4:
        /*001c*/ 	.word	index@(_Z17perBankTopKKernelPKhPKmS2_Pymi)
        /*0020*/ 	.word	0x00000000
.L_5:


//--------------------- .nv.compat                --------------------------
	.section	.nv.compat,"",@"SHT_CUDA_COMPAT_INFO"
	.align	4
        /*0000*/ 	.byte	0x02, 0x09, 0x00, 0x00, 0x02, 0x02, 0x01, 0x00, 0x02, 0x05, 0x05, 0x00, 0x03, 0x07, 0x01, 0x01
        /*0010*/ 	.byte	0x02, 0x03, 0x00, 0x00, 0x02, 0x06, 0x01, 0x00, 0x04, 0x0b, 0x08, 0x00, 0x09, 0x00, 0x00, 0x00
        /*0020*/ 	.byte	0x00, 0x00, 0x00, 0x00


//--------------------- .nv.info._Z17perBankTopKKernelPKhPKmS2_Pymi --------------------------
	.section	.nv.info._Z17perBankTopKKernelPKhPKmS2_Pymi,"",@"SHT_CUDA_INFO"
	.sectionflags	@""
	.align	4


	//----- nvinfo : EIATTR_CUDA_API_VERSION
	.align		4
        /*0000*/ 	.byte	0x04, 0x37
        /*0002*/ 	.short	(.L_7 - .L_6)
.L_6:
        /*0004*/ 	.word	0x00000082


	//----- nvinfo : EIATTR_KPARAM_INFO
	.align		4
.L_7:
        /*0008*/ 	.byte	0x04, 0x17
        /*000a*/ 	.short	(.L_9 - .L_8)
.L_8:
        /*000c*/ 	.word	0x00000000
        /*0010*/ 	.short	0x0005
        /*0012*/ 	.short	0x0028
        /*0014*/ 	.byte	0x00, 0xf0, 0x11, 0x00


	//----- nvinfo : EIATTR_KPARAM_INFO
	.align		4
.L_9:
        /*0018*/ 	.byte	0x04, 0x17
        /*001a*/ 	.short	(.L_11 - .L_10)
.L_10:
        /*001c*/ 	.word	0x00000000
        /*0020*/ 	.short	0x0004
        /*0022*/ 	.short	0x0020
        /*0024*/ 	.byte	0x00, 0xf0, 0x21, 0x00


	//----- nvinfo : EIATTR_KPARAM_INFO
	.align		4
.L_11:
        /*0028*/ 	.byte	0x04, 0x17
        /*002a*/ 	.short	(.L_13 - .L_12)
.L_12:
        /*002c*/ 	.word	0x00000000
        /*0030*/ 	.short	0x0003
        /*0032*/ 	.short	0x0018
        /*0034*/ 	.byte	0x00, 0xf5, 0x21, 0x00


	//----- nvinfo : EIATTR_KPARAM_INFO
	.align		4
.L_13:
        /*0038*/ 	.byte	0x04, 0x17
        /*003a*/ 	.short	(.L_15 - .L_14)
.L_14:
        /*003c*/ 	.word	0x00000000
        /*0040*/ 	.short	0x0002
        /*0042*/ 	.short	0x0010
        /*0044*/ 	.byte	0x00, 0xf5, 0x21, 0x00


	//----- nvinfo : EIATTR_KPARAM_INFO
	.align		4
.L_15:
        /*0048*/ 	.byte	0x04, 0x17
        /*004a*/ 	.short	(.L_17 - .L_16)
.L_16:
        /*004c*/ 	.word	0x00000000
        /*0050*/ 	.short	0x0001
        /*0052*/ 	.short	0x0008
        /*0054*/ 	.byte	0x00, 0xf5, 0x21, 0x00


	//----- nvinfo : EIATTR_KPARAM_INFO
	.align		4
.L_17:
        /*0058*/ 	.byte	0x04, 0x17
        /*005a*/ 	.short	(.L_19 - .L_18)
.L_18:
        /*005c*/ 	.word	0x00000000
        /*0060*/ 	.short	0x0000
        /*0062*/ 	.short	0x0000
        /*0064*/ 	.byte	0x00, 0xf5, 0x21, 0x00


	//----- nvinfo : EIATTR_SPARSE_MMA_MASK
	.align		4
.L_19:
        /*0068*/ 	.byte	0x03, 0x50
        /*006a*/ 	.short	0x0000


	//----- nvinfo : EIATTR_MAXREG_COUNT
	.align		4
        /*006c*/ 	.byte	0x03, 0x1b
        /*006e*/ 	.short	0x00ff


	//----- nvinfo : EIATTR_MERCURY_ISA_VERSION
	.align		4
        /*0070*/ 	.byte	0x03, 0x5f
        /*0072*/ 	.short	0x0101


	//----- nvinfo : EIATTR_VRC_CTA_INIT_COUNT
	.align		4
        /*0074*/ 	.byte	0x02, 0x4a
	.zero		1
	.zero		1


	//----- nvinfo : EIATTR_EXIT_INSTR_OFFSETS
	.align		4
        /*0078*/ 	.byte	0x04, 0x1c
        /*007a*/ 	.short	(.L_21 - .L_20)


	//   ....[0]....
.L_20:
        /*007c*/ 	.word	0x00000080


	//   ....[1]....
        /*0080*/ 	.word	0x00000550


	//   ....[2]....
        /*0084*/ 	.word	0x000005a0


	//----- nvinfo : EIATTR_CRS_STACK_SIZE
	.align		4
.L_21:
        /*0088*/ 	.byte	0x04, 0x1e
        /*008a*/ 	.short	(.L_23 - .L_22)
.L_22:
        /*008c*/ 	.word	0x00000000


	//----- nvinfo : EIATTR_CBANK_PARAM_SIZE
	.align		4
.L_23:
        /*0090*/ 	.byte	0x03, 0x19
        /*0092*/ 	.short	0x002c


	//----- nvinfo : EIATTR_PARAM_CBANK
	.align		4
        /*0094*/ 	.byte	0x04, 0x0a
        /*0096*/ 	.short	(.L_25 - .L_24)
	.align		4
.L_24:
        /*0098*/ 	.word	index@(.nv.constant0._Z17perBankTopKKernelPKhPKmS2_Pymi)
        /*009c*/ 	.short	0x0380
        /*009e*/ 	.short	0x002c


	//----- nvinfo : EIATTR_SW_WAR
	.align		4
.L_25:
        /*00a0*/ 	.byte	0x04, 0x36
        /*00a2*/ 	.short	(.L_27 - .L_26)
.L_26:
        /*00a4*/ 	.word	0x00000008
.L_27:


//--------------------- .nv.callgraph             --------------------------
	.section	.nv.callgraph,"",@"SHT_CUDA_CALLGRAPH"
	.align	4
	.sectionentsize	8
	.align		4
        /*0000*/ 	.word	0x00000000
	.align		4
        /*0004*/ 	.word	0xffffffff
	.align		4
        /*0008*/ 	.word	0x00000000
	.align		4
        /*000c*/ 	.word	0xfffffffe
	.align		4
        /*0010*/ 	.word	0x00000000
	.align		4
        /*0014*/ 	.word	0xfffffffd
	.align		4
        /*0018*/ 	.word	0x00000000
	.align		4
        /*001c*/ 	.word	0xfffffffc


//--------------------- .text._Z17perBankTopKKernelPKhPKmS2_Pymi --------------------------
	.section	.text._Z17perBankTopKKernelPKhPKmS2_Pymi,"ax",@progbits
	.align	128
        .global         _Z17perBankTopKKernelPKhPKmS2_Pymi
        .type           _Z17perBankTopKKernelPKhPKmS2_Pymi,@function
        .size           _Z17perBankTopKKernelPKhPKmS2_Pymi,(.L_x_9 - _Z17perBankTopKKernelPKhPKmS2_Pymi)
        .other          _Z17perBankTopKKernelPKhPKmS2_Pymi,@"STO_CUDA_ENTRY STV_DEFAULT"
_Z17perBankTopKKernelPKhPKmS2_Pymi:
.text._Z17perBankTopKKernelPKhPKmS2_Pymi:
[----:B------:R-:W-:Y:S01]  /*0000*/  LDC R1, c[0x0][0x37c] ;  /* 0x0000df00ff017b82 */ /* 0x000fe20000000800 */
[----:B------:R-:W0:Y:S07]  /*0010*/  S2R R3, SR_TID.X ;  /* 0x0000000000037919 */ /* 0x000e2e0000002100 */
[----:B------:R-:W0:Y:S01]  /*0020*/  S2UR UR4, SR_CTAID.X ;  /* 0x00000000000479c3 */ /* 0x000e220000002500 */
[----:B------:R-:W1:Y:S07]  /*0030*/  LDCU.64 UR6, c[0x0][0x3a0] ;  /* 0x00007400ff0677ac */ /* 0x000e6e0008000a00 */
[----:B------:R-:W0:Y:S02]  /*0040*/  LDC R0, c[0x0][0x360] ;  /* 0x0000d800ff007b82 */ /* 0x000e240000000800 */
[----:B0-----:R-:W-:-:S05]  /*0050*/  IMAD R0, R0, UR4, R3 ;  /* 0x0000000400007c24 */ /* 0x001fca000f8e0203 */
[----:B-1----:R-:W-:-:S04]  /*0060*/  ISETP.GE.U32.AND P0, PT, R0, UR6, PT ;  /* 0x0000000600007c0c */ /* 0x002fc8000bf06070 */
[----:B------:R-:W-:-:S13]  /*0070*/  ISETP.GE.U32.AND.EX P0, PT, RZ, UR7, PT, P0 ;  /* 0x00000007ff007c0c */ /* 0x000fda000bf06100 */
[----:B------:R-:W-:Y:S05]  /*0080*/  @P0 EXIT ;  /* 0x000000000000094d */ /* 0x000fea0003800000 */
[----:B------:R-:W0:Y:S01]  /*0090*/  LDCU.64 UR6, c[0x0][0x390] ;  /* 0x00007200ff0677ac */ /* 0x000e220008000a00 */
[----:B------:R-:W-:Y:S01]  /*00a0*/  IMAD.SHL.U32 R4, R0, 0x8, RZ ;  /* 0x0000000800047824 */ /* 0x000fe200078e00ff */
[----:B------:R-:W-:Y:S01]  /*00b0*/  SHF.R.U32.HI R0, RZ, 0x1d, R0 ;  /* 0x0000001dff007819 */ /* 0x000fe20000011600 */
[----:B------:R-:W1:Y:S01]  /*00c0*/  LDCU.64 UR4, c[0x0][0x358] ;  /* 0x00006b00ff0477ac */ /* 0x000e620008000a00 */
[----:B------:R-:W2:Y:S01]  /*00d0*/  LDCU UR8, c[0x0][0x3a8] ;  /* 0x00007500ff0877ac */ /* 0x000ea20008000800 */
[----:B------:R-:W3:Y:S01]  /*00e0*/  LDCU.64 UR10, c[0x0][0x380] ;  /* 0x00007000ff0a77ac */ /* 0x000ee20008000a00 */
[----:B0-----:R-:W-:-:S04]  /*00f0*/  IADD3 R8, P0, PT, R4, UR6, RZ ;  /* 0x0000000604087c10 */ /* 0x001fc8000ff1e0ff */
[----:B------:R-:W-:Y:S01]  /*0100*/  IADD3.X R9, PT, PT, R0, UR7, RZ, P0, !PT ;  /* 0x0000000700097c10 */ /* 0x000fe200087fe4ff */
[----:B------:R-:W0:Y:S05]  /*0110*/  LDCU.64 UR6, c[0x0][0x388] ;  /* 0x00007100ff0677ac */ /* 0x000e2a0008000a00 */
[----:B-1----:R-:W2:Y:S01]  /*0120*/  LDG.E.64 R8, desc[UR4][R8.64] ;  /* 0x0000000408087981 */ /* 0x002ea2000c1e1b00 */
[----:B0-----:R-:W-:-:S04]  /*0130*/  IADD3 R2, P1, PT, R4, UR6, RZ ;  /* 0x0000000604027c10 */ /* 0x001fc8000ff3e0ff */
[----:B------:R-:W-:Y:S02]  /*0140*/  IADD3.X R3, PT, PT, R0, UR7, RZ, P1, !PT ;  /* 0x0000000700037c10 */ /* 0x000fe40008ffe4ff */
[----:B--2---:R-:W-:-:S13]  /*0150*/  ISETP.GE.AND P0, PT, R8, UR8, PT ;  /* 0x0000000808007c0c */ /* 0x004fda000bf06270 */
[----:B---3--:R-:W-:Y:S05]  /*0160*/  @!P0 BRA `(.L_x_0) ;  /* 0x0000000000fc8947 */ /* 0x008fea0003800000 */
[----:B------:R-:W-:Y:S01]  /*0170*/  UISETP.GE.AND UP0, UPT, UR8, 0x1, UPT ;  /* 0x000000010800788c */ /* 0x000fe2000bf06270 */
[----:B------:R-:W-:Y:S02]  /*0180*/  IMAD.MOV.U32 R6, RZ, RZ, RZ ;  /* 0x000000ffff067224 */ /* 0x000fe400078e00ff */
[----:B------:R-:W-:-:S06]  /*0190*/  IMAD.MOV.U32 R5, RZ, RZ, RZ ;  /* 0x000000ffff057224 */ /* 0x000fcc00078e00ff */
[----:B------:R-:W-:Y:S05]  /*01a0*/  BRA.U !UP0, `(.L_x_1) ;  /* 0x0000000108d47547 */ /* 0x000fea000b800000 */
[----:B------:R-:W2:Y:S01]  /*01b0*/  LDG.E.64 R2, desc[UR4][R2.64] ;  /* 0x0000000402027981 */ /* 0x000ea2000c1e1b00 */
[----:B------:R-:W-:Y:S02]  /*01c0*/  IMAD.MOV.U32 R6, RZ, RZ, RZ ;  /* 0x000000ffff067224 */ /* 0x000fe400078e00ff */
[----:B------:R-:W-:Y:S02]  /*01d0*/  IMAD.MOV.U32 R5, RZ, RZ, RZ ;  /* 0x000000ffff057224 */ /* 0x000fe400078e00ff */
[----:B------:R-:W-:Y:S01]  /*01e0*/  IMAD.MOV.U32 R10, RZ, RZ, RZ ;  /* 0x000000ffff0a7224 */ /* 0x000fe200078e00ff */
[----:B--2---:R-:W-:-:S05]  /*01f0*/  IADD3 R14, P0, PT, R8, R2, RZ ;  /* 0x00000002080e7210 */ /* 0x004fca0007f1e0ff */
[----:B------:R-:W-:-:S08]  /*0200*/  IMAD.X R17, R9, 0x1, R3, P0 ;  /* 0x0000000109117824 */ /* 0x000fd000000e0603 */
.L_x_7:
[----:B------:R-:W0:Y:S01]  /*0210*/  LDCU UR6, c[0x0][0x3a8] ;  /* 0x00007500ff0677ac */ /* 0x000e220008000800 */
[----:B------:R-:W-:Y:S01]  /*0220*/  BSSY.RECONVERGENT B0, `(.L_x_2) ;  /* 0x0000026000007945 */ /* 0x000fe20003800200 */
[----:B------:R-:W-:Y:S01]  /*0230*/  IMAD.MOV.U32 R15, RZ, RZ, RZ ;  /* 0x000000ffff0f7224 */ /* 0x000fe200078e00ff */
[C---:B0-----:R-:W-:Y:S01]  /*0240*/  IADD3 R7, PT, PT, -R10.reuse, UR6, RZ ;  /* 0x000000060a077c10 */ /* 0x041fe2000fffe1ff */
[----:B------:R-:W-:-:S03]  /*0250*/  VIADD R10, R10, 0x1 ;  /* 0x000000010a0a7836 */ /* 0x000fc60000000000 */
[----:B------:R-:W-:Y:S02]  /*0260*/  SHF.R.S32.HI R8, RZ, 0x1f, R7 ;  /* 0x0000001fff087819 */ /* 0x000fe40000011407 */
[----:B------:R-:W-:Y:S02]  /*0270*/  IADD3 R19, P0, PT, -R7, R14, RZ ;  /* 0x0000000e07137210 */ /* 0x000fe40007f1e1ff */
[----:B------:R-:W-:-:S03]  /*0280*/  ISETP.NE.AND P1, PT, R10, UR6, PT ;  /* 0x000000060a007c0c */ /* 0x000fc6000bf25270 */
[----:B------:R-:W-:Y:S01]  /*0290*/  IMAD.X R16, R17, 0x1, ~R8, P0 ;  /* 0x0000000111107824 */ /* 0x000fe200000e0e08 */
[----:B------:R-:W-:Y:S01]  /*02a0*/  ISETP.GT.U32.AND P0, PT, R2, R19, PT ;  /* 0x000000130200720c */ /* 0x000fe20003f04070 */
[----:B------:R-:W-:-:S03]  /*02b0*/  IMAD.MOV.U32 R8, RZ, RZ, RZ ;  /* 0x000000ffff087224 */ /* 0x000fc600078e00ff */
[----:B------:R-:W-:-:S13]  /*02c0*/  ISETP.GT.U32.AND.EX P0, PT, R3, R16, PT, P0 ;  /* 0x000000100300720c */ /* 0x000fda0003f04100 */
[----:B------:R-:W-:Y:S05]  /*02d0*/  @P0 BRA `(.L_x_3) ;  /* 0x0000000000680947 */ /* 0x000fea0003800000 */
[----:B------:R-:W-:Y:S01]  /*02e0*/  PRMT R7, RZ, 0x7610, R7 ;  /* 0x00007610ff077816 */ /* 0x000fe20000000007 */
[----:B------:R-:W-:Y:S02]  /*02f0*/  IMAD.MOV.U32 R12, RZ, RZ, R2 ;  /* 0x000000ffff0c7224 */ /* 0x000fe400078e0002 */
[----:B------:R-:W-:-:S07]  /*0300*/  IMAD.MOV.U32 R13, RZ, RZ, R3 ;  /* 0x000000ffff0d7224 */ /* 0x000fce00078e0003 */
.L_x_6:
[----:B------:R-:W-:-:S04]  /*0310*/  IADD3 R8, P0, PT, R2, UR10, RZ ;  /* 0x0000000a02087c10 */ /* 0x000fc8000ff1e0ff */
[----:B------:R-:W-:-:S05]  /*0320*/  IADD3.X R9, PT, PT, R3, UR11, RZ, P0, !PT ;  /* 0x0000000b03097c10 */ /* 0x000fca00087fe4ff */
[----:B------:R-:W2:Y:S01]  /*0330*/  LDG.E.U8 R18, desc[UR4][R8.64] ;  /* 0x0000000408127981 */ /* 0x000ea2000c1e1100 */
[----:B------:R-:W-:Y:S01]  /*0340*/  LOP3.LUT R11, R7, 0xff, RZ, 0xc0, !PT ;  /* 0x000000ff070b7812 */ /* 0x000fe200078ec0ff */
[----:B------:R-:W-:Y:S03]  /*0350*/  BSSY.RELIABLE B1, `(.L_x_4) ;  /* 0x000000a000017945 */ /* 0x000fe60003800100 */
[----:B--2---:R-:W-:-:S13]  /*0360*/  ISETP.GT.U32.AND P0, PT, R18, R11, PT ;  /* 0x0000000b1200720c */ /* 0x004fda0003f04070 */
[----:B------:R-:W-:Y:S05]  /*0370*/  @!P0 BRA `(.L_x_5) ;  /* 0x00000000001c8947 */ /* 0x000fea0003800000 */
[----:B------:R-:W-:Y:S01]  /*0380*/  ISETP.NE.AND P0, PT, R18, 0x9, PT ;  /* 0x000000091200780c */ /* 0x000fe20003f05270 */
[----:B------:R-:W-:-:S12]  /*0390*/  IMAD.MOV.U32 R8, RZ, RZ, 0x9 ;  /* 0x00000009ff087424 */ /* 0x000fd800078e00ff */
[----:B------:R-:W-:Y:S05]  /*03a0*/  @!P0 BREAK.RELIABLE B1 ;  /* 0x0000000000018942 */ /* 0x000fea0003800100 */
[----:B------:R-:W-:Y:S05]  /*03b0*/  @!P0 BRA `(.L_x_3) ;  /* 0x0000000000308947 */ /* 0x000fea0003800000 */
[----:B------:R-:W-:Y:S01]  /*03c0*/  PRMT R7, R18, 0x7610, R7 ;  /* 0x0000761012077816 */ /* 0x000fe20000000007 */
[----:B------:R-:W-:Y:S02]  /*03d0*/  IMAD.MOV.U32 R12, RZ, RZ, R2 ;  /* 0x000000ffff0c7224 */ /* 0x000fe400078e0002 */
[----:B------:R-:W-:-:S07]  /*03e0*/  IMAD.MOV.U32 R13, RZ, RZ, R3 ;  /* 0x000000ffff0d7224 */ /* 0x000fce00078e0003 */
.L_x_5:
[----:B------:R-:W-:Y:S05]  /*03f0*/  BSYNC.RELIABLE B1 ;  /* 0x0000000000017941 */ /* 0x000fea0003800100 */
.L_x_4:
[----:B------:R-:W-:-:S04]  /*0400*/  IADD3 R2, P2, PT, R2, 0x1, RZ ;  /* 0x0000000102027810 */ /* 0x000fc80007f5e0ff */
[----:B------:R-:W-:Y:S01]  /*0410*/  ISETP.GT.U32.AND P0, PT, R2, R19, PT ;  /* 0x000000130200720c */ /* 0x000fe20003f04070 */
[----:B------:R-:W-:-:S05]  /*0420*/  IMAD.X R3, RZ, RZ, R3, P2 ;  /* 0x000000ffff037224 */ /* 0x000fca00010e0603 */
[----:B------:R-:W-:-:S13]  /*0430*/  ISETP.GT.U32.AND.EX P0, PT, R3, R16, PT, P0 ;  /* 0x000000100300720c */ /* 0x000fda0003f04100 */
[----:B------:R-:W-:Y:S05]  /*0440*/  @!P0 BRA `(.L_x_6) ;  /* 0xfffffffc00b08947 */ /* 0x000fea000383ffff */
[----:B------:R-:W-:Y:S01]  /*0450*/  LOP3.LUT R8, R7, 0xff, RZ, 0xc0, !PT ;  /* 0x000000ff07087812 */ /* 0x000fe200078ec0ff */
[----:B------:R-:W-:Y:S02]  /*0460*/  IMAD.MOV.U32 R2, RZ, RZ, R12 ;  /* 0x000000ffff027224 */ /* 0x000fe400078e000c */
[----:B------:R-:W-:-:S07]  /*0470*/  IMAD.MOV.U32 R3, RZ, RZ, R13 ;  /* 0x000000ffff037224 */ /* 0x000fce00078e000d */
.L_x_3:
[----:B------:R-:W-:Y:S05]  /*0480*/  BSYNC.RECONVERGENT B0 ;  /* 0x0000000000007941 */ /* 0x000fea0003800200 */
.L_x_2:
[----:B------:R-:W-:Y:S01]  /*0490*/  IMAD.MOV.U32 R9, RZ, RZ, R15 ;  /* 0x000000ffff097224 */ /* 0x000fe200078e000f */
[----:B------:R-:W-:Y:S01]  /*04a0*/  IADD3 R2, P0, PT, R2, 0x1, RZ ;  /* 0x0000000102027810 */ /* 0x000fe20007f1e0ff */
[----:B------:R-:W-:Y:S02]  /*04b0*/  IMAD R5, R5, 0xa, RZ ;  /* 0x0000000a05057824 */ /* 0x000fe400078e02ff */
[----:B------:R-:W-:-:S04]  /*04c0*/  IMAD.WIDE.U32 R6, R6, 0xa, R8 ;  /* 0x0000000a06067825 */ /* 0x000fc800078e0008 */
[----:B------:R-:W-:Y:S02]  /*04d0*/  IMAD.X R3, RZ, RZ, R3, P0 ;  /* 0x000000ffff037224 */ /* 0x000fe400000e0603 */
[----:B------:R-:W-:Y:S01]  /*04e0*/  IMAD.IADD R5, R7, 0x1, R5 ;  /* 0x0000000107057824 */ /* 0x000fe200078e0205 */
[----:B------:R-:W-:Y:S06]  /*04f0*/  @P1 BRA `(.L_x_7) ;  /* 0xfffffffc00441947 */ /* 0x000fec000383ffff */
.L_x_1:
[----:B------:R-:W0:Y:S01]  /*0500*/  LDCU.64 UR6, c[0x0][0x398] ;  /* 0x00007300ff0677ac */ /* 0x000e220008000a00 */
[----:B------:R-:W-:Y:S01]  /*0510*/  IMAD.MOV.U32 R7, RZ, RZ, R5 ;  /* 0x000000ffff077224 */ /* 0x000fe200078e0005 */
[----:B0-----:R-:W-:-:S04]  /*0520*/  IADD3 R2, P0, PT, R4, UR6, RZ ;  /* 0x0000000604027c10 */ /* 0x001fc8000ff1e0ff */
[----:B------:R-:W-:-:S05]  /*0530*/  IADD3.X R3, PT, PT, R0, UR7, RZ, P0, !PT ;  /* 0x0000000700037c10 */ /* 0x000fca00087fe4ff */
[----:B------:R-:W-:Y:S01]  /*0540*/  STG.E.64 desc[UR4][R2.64], R6 ;  /* 0x0000000602007986 */ /* 0x000fe2000c101b04 */
[----:B------:R-:W-:Y:S05]  /*0550*/  EXIT ;  /* 0x000000000000794d */ /* 0x000fea0003800000 */
.L_x_0:
[----:B------:R-:W0:Y:S02]  /*0560*/  LDCU.64 UR6, c[0x0][0x398] ;  /* 0x00007300ff0677ac */ /* 0x000e240008000a00 */
[----:B0-----:R-:W-:-:S04]  /*0570*/  IADD3 R4, P0, PT, R4, UR6, RZ ;  /* 0x0000000604047c10 */ /* 0x001fc8000ff1e0ff */
[----:B------:R-:W-:-:S05]  /*0580*/  IADD3.X R5, PT, PT, R0, UR7, RZ, P0, !PT ;  /* 0x0000000700057c10 */ /* 0x000fca00087fe4ff */
[----:B------:R-:W-:Y:S01]  /*0590*/  STG.E.64 desc[UR4][R4.64], RZ ;  /* 0x000000ff04007986 */ /* 0x000fe2000c101b04 */
[----:B------:R-:W-:Y:S05]  /*05a0*/  EXIT ;  /* 0x000000000000794d */ /* 0x000fea0003800000 */
.L_x_8:
[----:B------:R-:W-:-:S00]  /*05b0*/  BRA `(.L_x_8) ;  /* 0xfffffffc00fc7947 */ /* 0x000fc0000383ffff */
[----:B------:R-:W-:-:S00]  /*05c0*/  NOP ;  /* 0x0000000000007918 */ /* 0x000fc00000000000 */
        /* <DEDUP_REMOVED lines=11> */
.L_x_9:


//--------------------- .nv.shared.reserved.0     --------------------------
	.section	.nv.shared.reserved.0,"aw",@nobits
	.weak		__nv_reservedSMEM_offset_0_alias
	.size		__nv_reservedSMEM_offset_0_alias, 0, 64
	.other		__nv_reservedSMEM_offset_0_alias,@"STO_CUDA_RESERVED_SHARED STV_DEFAULT"
__nv_reservedSMEM_offset_0_alias:
	.zero		0
	.zero		64


//--------------------- .nv.constant0._Z17perBankTopKKernelPKhPKmS2_Pymi --------------------------
	.section	.nv.constant0._Z17perBankTopKKernelPKhPKmS2_Pymi,"a",@progbits
	.sectionflags	@""
	.align	4
.nv.constant0._Z17perBankTopKKernelPKhPKmS2_Pymi:
	.zero		940


//--------------------- SYMBOLS --------------------------

	.type		.nv.reservedSmem.offset0,@object
	.size		.nv.reservedSmem.offset0,0x4
